//
// Generated by NVIDIA NVVM Compiler
//
// Compiler Build ID: CL-36424714
// Cuda compilation tools, release 13.0, V13.0.88
// Based on NVVM 20.0.0
//

.version 9.0
.target sm_100
.address_size 64

	// .globl	_Z17BfsFrontierKernelPjS_S_S_S_S_S_j

.visible .entry _Z17BfsFrontierKernelPjS_S_S_S_S_S_j(
	.param .u64 .ptr .align 1 _Z17BfsFrontierKernelPjS_S_S_S_S_S_j_param_0,
	.param .u64 .ptr .align 1 _Z17BfsFrontierKernelPjS_S_S_S_S_S_j_param_1,
	.param .u64 .ptr .align 1 _Z17BfsFrontierKernelPjS_S_S_S_S_S_j_param_2,
	.param .u64 .ptr .align 1 _Z17BfsFrontierKernelPjS_S_S_S_S_S_j_param_3,
	.param .u64 .ptr .align 1 _Z17BfsFrontierKernelPjS_S_S_S_S_S_j_param_4,
	.param .u64 .ptr .align 1 _Z17BfsFrontierKernelPjS_S_S_S_S_S_j_param_5,
	.param .u64 .ptr .align 1 _Z17BfsFrontierKernelPjS_S_S_S_S_S_j_param_6,
	.param .u32 _Z17BfsFrontierKernelPjS_S_S_S_S_S_j_param_7
)
{
	.reg .pred 	%p<5>;
	.reg .b32 	%r<18>;
	.reg .b64 	%rd<27>;

	ld.param.u64 	%rd6, [_Z17BfsFrontierKernelPjS_S_S_S_S_S_j_param_0];
	ld.param.u64 	%rd7, [_Z17BfsFrontierKernelPjS_S_S_S_S_S_j_param_1];
	ld.param.u64 	%rd8, [_Z17BfsFrontierKernelPjS_S_S_S_S_S_j_param_2];
	ld.param.u64 	%rd9, [_Z17BfsFrontierKernelPjS_S_S_S_S_S_j_param_3];
	ld.param.u64 	%rd10, [_Z17BfsFrontierKernelPjS_S_S_S_S_S_j_param_4];
	ld.param.u64 	%rd12, [_Z17BfsFrontierKernelPjS_S_S_S_S_S_j_param_5];
	ld.param.u64 	%rd11, [_Z17BfsFrontierKernelPjS_S_S_S_S_S_j_param_6];
	ld.param.u32 	%r6, [_Z17BfsFrontierKernelPjS_S_S_S_S_S_j_param_7];
	cvta.to.global.u64 	%rd13, %rd12;
	mov.u32 	%r7, %ctaid.x;
	mov.u32 	%r8, %ntid.x;
	mov.u32 	%r9, %tid.x;
	mad.lo.s32 	%r1, %r7, %r8, %r9;
	ld.global.u32 	%r10, [%rd13];
	setp.ge.u32 	%p1, %r1, %r10;
	@%p1 bra 	$L__BB0_6;
	cvta.to.global.u64 	%rd14, %rd6;
	cvta.to.global.u64 	%rd15, %rd9;
	mul.wide.u32 	%rd16, %r1, 4;
	add.s64 	%rd17, %rd15, %rd16;
	ld.global.u32 	%r11, [%rd17];
	mul.wide.u32 	%rd18, %r11, 4;
	add.s64 	%rd19, %rd14, %rd18;
	ld.global.u32 	%r17, [%rd19];
	add.s32 	%r12, %r11, 1;
	mul.wide.u32 	%rd20, %r12, 4;
	add.s64 	%rd1, %rd14, %rd20;
	ld.global.u32 	%r13, [%rd1];
	setp.ge.u32 	%p2, %r17, %r13;
	@%p2 bra 	$L__BB0_6;
	cvta.to.global.u64 	%rd2, %rd7;
	cvta.to.global.u64 	%rd3, %rd8;
	cvta.to.global.u64 	%rd4, %rd11;
	cvta.to.global.u64 	%rd5, %rd10;
$L__BB0_3:
	mul.wide.u32 	%rd21, %r17, 4;
	add.s64 	%rd22, %rd2, %rd21;
	ld.global.u32 	%r4, [%rd22];
	mul.wide.u32 	%rd23, %r4, 4;
	add.s64 	%rd24, %rd3, %rd23;
	atom.relaxed.global.cas.b32 	%r14, [%rd24], -1, %r6;
	setp.ne.s32 	%p3, %r14, -1;
	@%p3 bra 	$L__BB0_5;
	atom.global.add.u32 	%r15, [%rd4], 1;
	mul.wide.u32 	%rd25, %r15, 4;
	add.s64 	%rd26, %rd5, %rd25;
	st.global.u32 	[%rd26], %r4;
$L__BB0_5:
	add.s32 	%r17, %r17, 1;
	ld.global.u32 	%r16, [%rd1];
	setp.lt.u32 	%p4, %r17, %r16;
	@%p4 bra 	$L__BB0_3;
$L__BB0_6:
	ret;

}


// ===== COMPILED SASS (sm_100) =====

	.target	sm_100

	.elftype	@"ET_EXEC"


//--------------------- .note.nv.tkinfo           --------------------------
	.section	.note.nv.tkinfo,"",@"SHT_NOTE"
	.sectionflags	@"SHF_NOTE_NV_TKINFO"
	.tkinfo
        /*0018*/ 	.word	0x00000002
        /*0030*/ 	.string	""
        /*0030*/ 	.string	"ptxas"
        /*0030*/ 	.string	"Cuda compilation tools, release 13.0, V13.0.88"
        /*0030*/ 	.string	"Build cuda_13.0.r13.0/compiler.36424714_0"
        /*0030*/ 	.string	"-arch sm_100 -m 64 "



//--------------------- .note.nv.cuinfo           --------------------------
	.section	.note.nv.cuinfo,"",@"SHT_NOTE"
	.sectionflags	@"SHF_NOTE_NV_CUINFO"
        /*0018*/ 	.short	0x0002
        /*001a*/ 	.short	0x0064
        /*001c*/ 	.short	0x0082
	.zero		2


//--------------------- .nv.info                  --------------------------
	.section	.nv.info,"",@"SHT_CUDA_INFO"
	.align	4


	//----- nvinfo : EIATTR_REGCOUNT
	.align		4
        /*0000*/ 	.byte	0x04, 0x2f
        /*0002*/ 	.short	(.L_1 - .L_0)
	.align		4
.L_0:
        /*0004*/ 	.word	index@(_Z17BfsFrontierKernelPjS_S_S_S_S_S_j)
        /*0008*/ 	.word	0x00000016


	//----- nvinfo : EIATTR_FRAME_SIZE
	.align		4
.L_1:
        /*000c*/ 	.byte	0x04, 0x11
        /*000e*/ 	.short	(.L_3 - .L_2)
	.align		4
.L_2:
        /*0010*/ 	.word	index@(_Z17BfsFrontierKernelPjS_S_S_S_S_S_j)
        /*0014*/ 	.word	0x00000000


	//----- nvinfo : EIATTR_MIN_STACK_SIZE
	.align		4
.L_3:
        /*0018*/ 	.byte	0x04, 0x12
        /*001a*/ 	.short	(.L_5 - .L_4)
	.align		4
.L_4:
        /*001c*/ 	.word	index@(_Z17BfsFrontierKernelPjS_S_S_S_S_S_j)
        /*0020*/ 	.word	0x00000000
.L_5:


//--------------------- .nv.compat                --------------------------
	.section	.nv.compat,"",@"SHT_CUDA_COMPAT_INFO"
	.align	4
        /*0000*/ 	.byte	0x02, 0x09, 0x00, 0x00, 0x02, 0x02, 0x01, 0x00, 0x02, 0x05, 0x05, 0x00, 0x03, 0x07, 0x01, 0x01
        /*0010*/ 	.byte	0x02, 0x03, 0x00, 0x00, 0x02, 0x06, 0x01, 0x00, 0x04, 0x0b, 0x08, 0x00, 0x09, 0x00, 0x00, 0x00
        /*0020*/ 	.byte	0x00, 0x00, 0x00, 0x00


//--------------------- .nv.info._Z17BfsFrontierKernelPjS_S_S_S_S_S_j --------------------------
	.section	.nv.info._Z17BfsFrontierKernelPjS_S_S_S_S_S_j,"",@"SHT_CUDA_INFO"
	.sectionflags	@""
	.align	4


	//----- nvinfo : EIATTR_CUDA_API_VERSION
	.align		4
        /*0000*/ 	.byte	0x04, 0x37
        /*0002*/ 	.short	(.L_7 - .L_6)
.L_6:
        /*0004*/ 	.word	0x00000082


	//----- nvinfo : EIATTR_KPARAM_INFO
	.align		4
.L_7:
        /*0008*/ 	.byte	0x04, 0x17
        /*000a*/ 	.short	(.L_9 - .L_8)
.L_8:
        /*000c*/ 	.word	0x00000000
        /*0010*/ 	.short	0x0007
        /*0012*/ 	.short	0x0038
        /*0014*/ 	.byte	0x00, 0xf0, 0x11, 0x00


	//----- nvinfo : EIATTR_KPARAM_INFO
	.align		4
.L_9:
        /*0018*/ 	.byte	0x04, 0x17
        /*001a*/ 	.short	(.L_11 - .L_10)
.L_10:
        /*001c*/ 	.word	0x00000000
        /*0020*/ 	.short	0x0006
        /*0022*/ 	.short	0x0030
        /*0024*/ 	.byte	0x00, 0xf5, 0x21, 0x00


	//----- nvinfo : EIATTR_KPARAM_INFO
	.align		4
.L_11:
        /*0028*/ 	.byte	0x04, 0x17
        /*002a*/ 	.short	(.L_13 - .L_12)
.L_12:
        /*002c*/ 	.word	0x00000000
        /*0030*/ 	.short	0x0005
        /*0032*/ 	.short	0x0028
        /*0034*/ 	.byte	0x00, 0xf5, 0x21, 0x00


	//----- nvinfo : EIATTR_KPARAM_INFO
	.align		4
.L_13:
        /*0038*/ 	.byte	0x04, 0x17
        /*003a*/ 	.short	(.L_15 - .L_14)
.L_14:
        /*003c*/ 	.word	0x00000000
        /*0040*/ 	.short	0x0004
        /*0042*/ 	.short	0x0020
        /*0044*/ 	.byte	0x00, 0xf5, 0x21, 0x00


	//----- nvinfo : EIATTR_KPARAM_INFO
	.align		4
.L_15:
        /*0048*/ 	.byte	0x04, 0x17
        /*004a*/ 	.short	(.L_17 - .L_16)
.L_16:
        /*004c*/ 	.word	0x00000000
        /*0050*/ 	.short	0x0003
        /*0052*/ 	.short	0x0018
        /*0054*/ 	.byte	0x00, 0xf5, 0x21, 0x00


	//----- nvinfo : EIATTR_KPARAM_INFO
	.align		4
.L_17:
        /*0058*/ 	.byte	0x04, 0x17
        /*005a*/ 	.short	(.L_19 - .L_18)
.L_18:
        /*005c*/ 	.word	0x00000000
        /*0060*/ 	.short	0x0002
        /*0062*/ 	.short	0x0010
        /*0064*/ 	.byte	0x00, 0xf5, 0x21, 0x00


	//----- nvinfo : EIATTR_KPARAM_INFO
	.align		4
.L_19:
        /*0068*/ 	.byte	0x04, 0x17
        /*006a*/ 	.short	(.L_21 - .L_20)
.L_20:
        /*006c*/ 	.word	0x00000000
        /*0070*/ 	.short	0x0001
        /*0072*/ 	.short	0x0008
        /*0074*/ 	.byte	0x00, 0xf5, 0x21, 0x00


	//----- nvinfo : EIATTR_KPARAM_INFO
	.align		4
.L_21:
        /*0078*/ 	.byte	0x04, 0x17
        /*007a*/ 	.short	(.L_23 - .L_22)
.L_22:
        /*007c*/ 	.word	0x00000000
        /*0080*/ 	.short	0x0000
        /*0082*/ 	.short	0x0000
        /*0084*/ 	.byte	0x00, 0xf5, 0x21, 0x00


	//----- nvinfo : EIATTR_SPARSE_MMA_MASK
	.align		4
.L_23:
        /*0088*/ 	.byte	0x03, 0x50
        /*008a*/ 	.short	0x0000


	//----- nvinfo : EIATTR_MAXREG_COUNT
	.align		4
        /*008c*/ 	.byte	0x03, 0x1b
        /*008e*/ 	.short	0x00ff


	//----- nvinfo : EIATTR_MERCURY_ISA_VERSION
	.align		4
        /*0090*/ 	.byte	0x03, 0x5f
        /*0092*/ 	.short	0x0101


	//----- nvinfo : EIATTR_INT_WARP_WIDE_INSTR_OFFSETS
	.align		4
        /*0094*/ 	.byte	0x04, 0x31
        /*0096*/ 	.short	(.L_25 - .L_24)


	//   ....[0]....
.L_24:
        /*0098*/ 	.word	0x00000220


	//   ....[1]....
        /*009c*/ 	.word	0x000002b0


	//----- nvinfo : EIATTR_VRC_CTA_INIT_COUNT
	.align		4
.L_25:
        /*00a0*/ 	.byte	0x02, 0x4a
	.zero		1
	.zero		1


	//----- nvinfo : EIATTR_EXIT_INSTR_OFFSETS
	.align		4
        /*00a4*/ 	.byte	0x04, 0x1c
        /*00a6*/ 	.short	(.L_27 - .L_26)


	//   ....[0]....
.L_26:
        /*00a8*/ 	.word	0x00000090


	//   ....[1]....
        /*00ac*/ 	.word	0x00000140


	//   ....[2]....
        /*00b0*/ 	.word	0x00000340


	//----- nvinfo : EIATTR_CRS_STACK_SIZE
	.align		4
.L_27:
        /*00b4*/ 	.byte	0x04, 0x1e
        /*00b6*/ 	.short	(.L_29 - .L_28)
.L_28:
        /*00b8*/ 	.word	0x00000000


	//----- nvinfo : EIATTR_CBANK_PARAM_SIZE
	.align		4
.L_29:
        /*00bc*/ 	.byte	0x03, 0x19
        /*00be*/ 	.short	0x003c


	//----- nvinfo : EIATTR_PARAM_CBANK
	.align		4
        /*00c0*/ 	.byte	0x04, 0x0a
        /*00c2*/ 	.short	(.L_31 - .L_30)
	.align		4
.L_30:
        /*00c4*/ 	.word	index@(.nv.constant0._Z17BfsFrontierKernelPjS_S_S_S_S_S_j)
        /*00c8*/ 	.short	0x0380
        /*00ca*/ 	.short	0x003c


	//----- nvinfo : EIATTR_SW_WAR
	.align		4
.L_31:
        /*00cc*/ 	.byte	0x04, 0x36
        /*00ce*/ 	.short	(.L_33 - .L_32)
.L_32:
        /*00d0*/ 	.word	0x00000008
.L_33:


//--------------------- .nv.callgraph             --------------------------
	.section	.nv.callgraph,"",@"SHT_CUDA_CALLGRAPH"
	.align	4
	.sectionentsize	8
	.align		4
        /*0000*/ 	.word	0x00000000
	.align		4
        /*0004*/ 	.word	0xffffffff
	.align		4
        /*0008*/ 	.word	0x00000000
	.align		4
        /*000c*/ 	.word	0xfffffffe
	.align		4
        /*0010*/ 	.word	0x00000000
	.align		4
        /*0014*/ 	.word	0xfffffffd
	.align		4
        /*0018*/ 	.word	0x00000000
	.align		4
        /*001c*/ 	.word	0xfffffffc


//--------------------- .text._Z17BfsFrontierKernelPjS_S_S_S_S_S_j --------------------------
	.section	.text._Z17BfsFrontierKernelPjS_S_S_S_S_S_j,"ax",@progbits
	.align	128
        .global         _Z17BfsFrontierKernelPjS_S_S_S_S_S_j
        .type           _Z17BfsFrontierKernelPjS_S_S_S_S_S_j,@function
        .size           _Z17BfsFrontierKernelPjS_S_S_S_S_S_j,(.L_x_4 - _Z17BfsFrontierKernelPjS_S_S_S_S_S_j)
        .other          _Z17BfsFrontierKernelPjS_S_S_S_S_S_j,@"STO_CUDA_ENTRY STV_DEFAULT"
_Z17BfsFrontierKernelPjS_S_S_S_S_S_j:
.text._Z17BfsFrontierKernelPjS_S_S_S_S_S_j:
[----:B------:R-:W-:Y:S08]  /*0000*/  LDC R1, c[0x0][0x37c] ;  /* 0x0000df00ff017b82 */ /* 0x000ff00000000800 */
[----:B------:R-:W0:Y:S01]  /*0010*/  LDC.64 R2, c[0x0][0x3a8] ;  /* 0x0000ea00ff027b82 */ /* 0x000e220000000a00 */
[----:B------:R-:W0:Y:S02]  /*0020*/  LDCU.64 UR4, c[0x0][0x358] ;  /* 0x00006b00ff0477ac */ /* 0x000e240008000a00 */
[----:B0-----:R-:W2:Y:S05]  /*0030*/  LDG.E R2, desc[UR4][R2.64] ;  /* 0x0000000402027981 */ /* 0x001eaa000c1e1900 */
[----:B------:R-:W0:Y:S01]  /*0040*/  S2UR UR6, SR_CTAID.X ;  /* 0x00000000000679c3 */ /* 0x000e220000002500 */
[----:B------:R-:W0:Y:S07]  /*0050*/  S2R R0, SR_TID.X ;  /* 0x0000000000007919 */ /* 0x000e2e0000002100 */
[----:B------:R-:W0:Y:S02]  /*0060*/  LDC R7, c[0x0][0x360] ;  /* 0x0000d800ff077b82 */ /* 0x000e240000000800 */
[----:B0-----:R-:W-:-:S05]  /*0070*/  IMAD R7, R7, UR6, R0 ;  /* 0x0000000607077c24 */ /* 0x001fca000f8e0200 */
[----:B--2---:R-:W-:-:S13]  /*0080*/  ISETP.GE.U32.AND P0, PT, R7, R2, PT ;  /* 0x000000020700720c */ /* 0x004fda0003f06070 */
[----:B------:R-:W-:Y:S05]  /*0090*/  @P0 EXIT ;  /* 0x000000000000094d */ /* 0x000fea0003800000 */
[----:B------:R-:W0:Y:S08]  /*00a0*/  LDC.64 R4, c[0x0][0x398] ;  /* 0x0000e600ff047b82 */ /* 0x000e300000000a00 */
[----:B------:R-:W1:Y:S01]  /*00b0*/  LDC.64 R2, c[0x0][0x380] ;  /* 0x0000e000ff027b82 */ /* 0x000e620000000a00 */
[----:B0-----:R-:W-:-:S06]  /*00c0*/  IMAD.WIDE.U32 R4, R7, 0x4, R4 ;  /* 0x0000000407047825 */ /* 0x001fcc00078e0004 */
[----:B------:R-:W2:Y:S02]  /*00d0*/  LDG.E R5, desc[UR4][R4.64] ;  /* 0x0000000404057981 */ /* 0x000ea4000c1e1900 */
[C---:B--2---:R-:W-:Y:S01]  /*00e0*/  IADD3 R9, PT, PT, R5.reuse, 0x1, RZ ;  /* 0x0000000105097810 */ /* 0x044fe20007ffe0ff */
[----:B-1----:R-:W-:-:S04]  /*00f0*/  IMAD.WIDE.U32 R6, R5, 0x4, R2 ;  /* 0x0000000405067825 */ /* 0x002fc800078e0002 */
[----:B------:R-:W-:Y:S01]  /*0100*/  IMAD.WIDE.U32 R2, R9, 0x4, R2 ;  /* 0x0000000409027825 */ /* 0x000fe200078e0002 */
[----:B------:R-:W2:Y:S04]  /*0110*/  LDG.E R11, desc[UR4][R6.64] ;  /* 0x00000004060b7981 */ /* 0x000ea8000c1e1900 */
[----:B------:R-:W2:Y:S02]  /*0120*/  LDG.E R0, desc[UR4][R2.64] ;  /* 0x0000000402007981 */ /* 0x000ea4000c1e1900 */
[----:B--2---:R-:W-:-:S13]  /*0130*/  ISETP.GE.U32.AND P0, PT, R11, R0, PT ;  /* 0x000000000b00720c */ /* 0x004fda0003f06070 */
[----:B------:R-:W-:Y:S05]  /*0140*/  @P0 EXIT ;  /* 0x000000000000094d */ /* 0x000fea0003800000 */
[----:B------:R-:W0:Y:S08]  /*0150*/  LDC.64 R4, c[0x0][0x388] ;  /* 0x0000e200ff047b82 */ /* 0x000e300000000a00 */
[----:B------:R-:W1:Y:S08]  /*0160*/  LDC.64 R6, c[0x0][0x390] ;  /* 0x0000e400ff067b82 */ /* 0x000e700000000a00 */
[----:B------:R-:W2:Y:S02]  /*0170*/  LDC.64 R8, c[0x0][0x3a0] ;  /* 0x0000e800ff087b82 */ /* 0x000ea40000000a00 */
.L_x_2:
[----:B0-----:R-:W-:-:S05]  /*0180*/  IMAD.WIDE.U32 R12, R11, 0x4, R4 ;  /* 0x000000040b0c7825 */ /* 0x001fca00078e0004 */
[----:B------:R-:W1:Y:S01]  /*0190*/  LDG.E R19, desc[UR4][R12.64] ;  /* 0x000000040c137981 */ /* 0x000e62000c1e1900 */
[----:B------:R-:W0:Y:S01]  /*01a0*/  LDC R17, c[0x0][0x3b8] ;  /* 0x0000ee00ff117b82 */ /* 0x000e220000000800 */
[----:B------:R-:W-:Y:S01]  /*01b0*/  MOV R16, 0xffffffff ;  /* 0xffffffff00107802 */ /* 0x000fe20000000f00 */
[----:B-1----:R-:W-:-:S06]  /*01c0*/  IMAD.WIDE.U32 R14, R19, 0x4, R6 ;  /* 0x00000004130e7825 */ /* 0x002fcc00078e0006 */
[----:B0-----:R-:W3:Y:S01]  /*01d0*/  ATOMG.E.CAS.STRONG.GPU PT, R14, [R14], R16, R17 ;  /* 0x000000100e0e73a9 */ /* 0x001ee200001ee111 */
[----:B------:R-:W-:Y:S01]  /*01e0*/  BSSY.RECONVERGENT B0, `(.L_x_0) ;  /* 0x0000011000007945 */ /* 0x000fe20003800200 */
[----:B---3--:R-:W-:-:S13]  /*01f0*/  ISETP.NE.AND P0, PT, R14, -0x1, PT ;  /* 0xffffffff0e00780c */ /* 0x008fda0003f05270 */
[----:B------:R-:W-:Y:S05]  /*0200*/  @P0 BRA `(.L_x_1) ;  /* 0x0000000000380947 */ /* 0x000fea0003800000 */
[----:B------:R-:W0:Y:S01]  /*0210*/  S2R R15, SR_LANEID ;  /* 0x00000000000f7919 */ /* 0x000e220000000000 */
[----:B------:R-:W-:Y:S01]  /*0220*/  VOTEU.ANY UR6, UPT, PT ;  /* 0x0000000000067886 */ /* 0x000fe200038e0100 */
[----:B------:R-:W1:Y:S01]  /*0230*/  LDC.64 R12, c[0x0][0x3b0] ;  /* 0x0000ec00ff0c7b82 */ /* 0x000e620000000a00 */
[----:B------:R-:W0:Y:S08]  /*0240*/  FLO.U32 R0, UR6 ;  /* 0x0000000600007d00 */ /* 0x000e3000080e0000 */
[----:B------:R-:W1:Y:S01]  /*0250*/  POPC R17, UR6 ;  /* 0x0000000600117d09 */ /* 0x000e620008000000 */
[----:B0-----:R-:W-:-:S13]  /*0260*/  ISETP.EQ.U32.AND P0, PT, R0, R15, PT ;  /* 0x0000000f0000720c */ /* 0x001fda0003f02070 */
[----:B-1----:R-:W3:Y:S01]  /*0270*/  @P0 ATOMG.E.ADD.STRONG.GPU PT, R13, desc[UR4][R12.64], R17 ;  /* 0x800000110c0d09a8 */ /* 0x002ee200081ef104 */
[----:B------:R-:W0:Y:S02]  /*0280*/  S2R R10, SR_LTMASK ;  /* 0x00000000000a7919 */ /* 0x000e240000003900 */
[----:B0-----:R-:W-:-:S06]  /*0290*/  LOP3.LUT R10, R10, UR6, RZ, 0xc0, !PT ;  /* 0x000000060a0a7c12 */ /* 0x001fcc000f8ec0ff */
[----:B------:R-:W0:Y:S01]  /*02a0*/  POPC R10, R10 ;  /* 0x0000000a000a7309 */ /* 0x000e220000000000 */
[----:B---3--:R-:W0:Y:S02]  /*02b0*/  SHFL.IDX PT, R15, R13, R0, 0x1f ;  /* 0x00001f000d0f7589 */ /* 0x008e2400000e0000 */
[----:B0-----:R-:W-:-:S05]  /*02c0*/  IADD3 R15, PT, PT, R15, R10, RZ ;  /* 0x0000000a0f0f7210 */ /* 0x001fca0007ffe0ff */
[----:B--2---:R-:W-:-:S05]  /*02d0*/  IMAD.WIDE.U32 R14, R15, 0x4, R8 ;  /* 0x000000040f0e7825 */ /* 0x004fca00078e0008 */
[----:B------:R0:W-:Y:S02]  /*02e0*/  STG.E desc[UR4][R14.64], R19 ;  /* 0x000000130e007986 */ /* 0x0001e4000c101904 */
.L_x_1:
[----:B------:R-:W-:Y:S05]  /*02f0*/  BSYNC.RECONVERGENT B0 ;  /* 0x0000000000007941 */ /* 0x000fea0003800200 */
.L_x_0:
[----:B------:R-:W3:Y:S01]  /*0300*/  LDG.E R0, desc[UR4][R2.64] ;  /* 0x0000000402007981 */ /* 0x000ee2000c1e1900 */
[----:B------:R-:W-:-:S04]  /*0310*/  IADD3 R11, PT, PT, R11, 0x1, RZ ;  /* 0x000000010b0b7810 */ /* 0x000fc80007ffe0ff */
[----:B---3--:R-:W-:-:S13]  /*0320*/  ISETP.GE.U32.AND P0, PT, R11, R0, PT ;  /* 0x000000000b00720c */ /* 0x008fda0003f06070 */
[----:B------:R-:W-:Y:S05]  /*0330*/  @!P0 BRA `(.L_x_2) ;  /* 0xfffffffc00908947 */ /* 0x000fea000383ffff */
[----:B------:R-:W-:Y:S05]  /*0340*/  EXIT ;  /* 0x000000000000794d */ /* 0x000fea0003800000 */
.L_x_3:
[----:B------:R-:W-:-:S00]  /*0350*/  BRA `(.L_x_3) ;  /* 0xfffffffc00fc7947 */ /* 0x000fc0000383ffff */
[----:B------:R-:W-:-:S00]  /*0360*/  NOP ;  /* 0x0000000000007918 */ /* 0x000fc00000000000 */
        /* <DEDUP_REMOVED lines=9> */
.L_x_4:


//--------------------- .nv.shared.reserved.0     --------------------------
	.section	.nv.shared.reserved.0,"aw",@nobits
	.weak		__nv_reservedSMEM_offset_0_alias
	.size		__nv_reservedSMEM_offset_0_alias, 0, 64
	.other		__nv_reservedSMEM_offset_0_alias,@"STO_CUDA_RESERVED_SHARED STV_DEFAULT"
__nv_reservedSMEM_offset_0_alias:
	.zero		0
	.zero		64


//--------------------- .nv.constant0._Z17BfsFrontierKernelPjS_S_S_S_S_S_j --------------------------
	.section	.nv.constant0._Z17BfsFrontierKernelPjS_S_S_S_S_S_j,"a",@progbits
	.sectionflags	@""
	.align	4
.nv.constant0._Z17BfsFrontierKernelPjS_S_S_S_S_S_j:
	.zero		956


//--------------------- SYMBOLS --------------------------

	.type		.nv.reservedSmem.offset0,@object
	.size		.nv.reservedSmem.offset0,0x4
